//
// Generated by NVIDIA NVVM Compiler
//
// Compiler Build ID: CL-36424714
// Cuda compilation tools, release 13.0, V13.0.88
// Based on NVVM 20.0.0
//

.version 9.0
.target sm_100
.address_size 64

	// .globl	_Z11my_copysignPd

.visible .entry _Z11my_copysignPd(
	.param .u64 .ptr .align 1 _Z11my_copysignPd_param_0
)
{
	.reg .pred 	%p<2>;
	.reg .b32 	%r<3>;
	.reg .b64 	%rd<3>;
	.reg .b64 	%fd<4>;

	ld.param.u64 	%rd1, [_Z11my_copysignPd_param_0];
	cvta.to.global.u64 	%rd2, %rd1;
	mov.u32 	%r1, %tid.x;
	setp.eq.s32 	%p1, %r1, 0;
	selp.b32 	%r2, 1, -1, %p1;
	cvt.rn.f64.s32 	%fd1, %r2;
	ld.global.f64 	%fd2, [%rd2];
	mul.f64 	%fd3, %fd2, %fd1;
	st.global.f64 	[%rd2], %fd3;
	ret;

}


// ===== COMPILED SASS (sm_100) =====

	.target	sm_100

	.elftype	@"ET_EXEC"


//--------------------- .note.nv.tkinfo           --------------------------
	.section	.note.nv.tkinfo,"",@"SHT_NOTE"
	.sectionflags	@"SHF_NOTE_NV_TKINFO"
	.tkinfo
        /*0018*/ 	.word	0x00000002
        /*0030*/ 	.string	""
        /*0030*/ 	.string	"ptxas"
        /*0030*/ 	.string	"Cuda compilation tools, release 13.0, V13.0.88"
        /*0030*/ 	.string	"Build cuda_13.0.r13.0/compiler.36424714_0"
        /*0030*/ 	.string	"-arch sm_100 -m 64 "



//--------------------- .note.nv.cuinfo           --------------------------
	.section	.note.nv.cuinfo,"",@"SHT_NOTE"
	.sectionflags	@"SHF_NOTE_NV_CUINFO"
        /*0018*/ 	.short	0x0002
        /*001a*/ 	.short	0x0064
        /*001c*/ 	.short	0x0082
	.zero		2


//--------------------- .nv.info                  --------------------------
	.section	.nv.info,"",@"SHT_CUDA_INFO"
	.align	4


	//----- nvinfo : EIATTR_REGCOUNT
	.align		4
        /*0000*/ 	.byte	0x04, 0x2f
        /*0002*/ 	.short	(.L_1 - .L_0)
	.align		4
.L_0:
        /*0004*/ 	.word	index@(_Z11my_copysignPd)
        /*0008*/ 	.word	0x0000000a


	//----- nvinfo : EIATTR_FRAME_SIZE
	.align		4
.L_1:
        /*000c*/ 	.byte	0x04, 0x11
        /*000e*/ 	.short	(.L_3 - .L_2)
	.align		4
.L_2:
        /*0010*/ 	.word	index@(_Z11my_copysignPd)
        /*0014*/ 	.word	0x00000000


	//----- nvinfo : EIATTR_MIN_STACK_SIZE
	.align		4
.L_3:
        /*0018*/ 	.byte	0x04, 0x12
        /*001a*/ 	.short	(.L_5 - .L_4)
	.align		4
.L_4:
        /*001c*/ 	.word	index@(_Z11my_copysignPd)
        /*0020*/ 	.word	0x00000000
.L_5:


//--------------------- .nv.compat                --------------------------
	.section	.nv.compat,"",@"SHT_CUDA_COMPAT_INFO"
	.align	4
        /*0000*/ 	.byte	0x02, 0x09, 0x00, 0x00, 0x02, 0x02, 0x01, 0x00, 0x02, 0x05, 0x05, 0x00, 0x03, 0x07, 0x01, 0x01
        /*0010*/ 	.byte	0x02, 0x03, 0x00, 0x00, 0x02, 0x06, 0x01, 0x00, 0x04, 0x0b, 0x08, 0x00, 0x01, 0x00, 0x00, 0x00
        /*0020*/ 	.byte	0x00, 0x00, 0x00, 0x00


//--------------------- .nv.info._Z11my_copysignPd --------------------------
	.section	.nv.info._Z11my_copysignPd,"",@"SHT_CUDA_INFO"
	.sectionflags	@""
	.align	4


	//----- nvinfo : EIATTR_CUDA_API_VERSION
	.align		4
        /*0000*/ 	.byte	0x04, 0x37
        /*0002*/ 	.short	(.L_7 - .L_6)
.L_6:
        /*0004*/ 	.word	0x00000082


	//----- nvinfo : EIATTR_KPARAM_INFO
	.align		4
.L_7:
        /*0008*/ 	.byte	0x04, 0x17
        /*000a*/ 	.short	(.L_9 - .L_8)
.L_8:
        /*000c*/ 	.word	0x00000000
        /*0010*/ 	.short	0x0000
        /*0012*/ 	.short	0x0000
        /*0014*/ 	.byte	0x00, 0xf5, 0x21, 0x00


	//----- nvinfo : EIATTR_SPARSE_MMA_MASK
	.align		4
.L_9:
        /*0018*/ 	.byte	0x03, 0x50
        /*001a*/ 	.short	0x0000


	//----- nvinfo : EIATTR_MAXREG_COUNT
	.align		4
        /*001c*/ 	.byte	0x03, 0x1b
        /*001e*/ 	.short	0x00ff


	//----- nvinfo : EIATTR_MERCURY_ISA_VERSION
	.align		4
        /*0020*/ 	.byte	0x03, 0x5f
        /*0022*/ 	.short	0x0101


	//----- nvinfo : EIATTR_VRC_CTA_INIT_COUNT
	.align		4
        /*0024*/ 	.byte	0x02, 0x4a
	.zero		1
	.zero		1


	//----- nvinfo : EIATTR_EXIT_INSTR_OFFSETS
	.align		4
        /*0028*/ 	.byte	0x04, 0x1c
        /*002a*/ 	.short	(.L_11 - .L_10)


	//   ....[0]....
.L_10:
        /*002c*/ 	.word	0x000000b0


	//----- nvinfo : EIATTR_CBANK_PARAM_SIZE
	.align		4
.L_11:
        /*0030*/ 	.byte	0x03, 0x19
        /*0032*/ 	.short	0x0008


	//----- nvinfo : EIATTR_PARAM_CBANK
	.align		4
        /*0034*/ 	.byte	0x04, 0x0a
        /*0036*/ 	.short	(.L_13 - .L_12)
	.align		4
.L_12:
        /*0038*/ 	.word	index@(.nv.constant0._Z11my_copysignPd)
        /*003c*/ 	.short	0x0380
        /*003e*/ 	.short	0x0008


	//----- nvinfo : EIATTR_SW_WAR
	.align		4
.L_13:
        /*0040*/ 	.byte	0x04, 0x36
        /*0042*/ 	.short	(.L_15 - .L_14)
.L_14:
        /*0044*/ 	.word	0x00000008
.L_15:


//--------------------- .nv.callgraph             --------------------------
	.section	.nv.callgraph,"",@"SHT_CUDA_CALLGRAPH"
	.align	4
	.sectionentsize	8
	.align		4
        /*0000*/ 	.word	0x00000000
	.align		4
        /*0004*/ 	.word	0xffffffff
	.align		4
        /*0008*/ 	.word	0x00000000
	.align		4
        /*000c*/ 	.word	0xfffffffe
	.align		4
        /*0010*/ 	.word	0x00000000
	.align		4
        /*0014*/ 	.word	0xfffffffd
	.align		4
        /*0018*/ 	.word	0x00000000
	.align		4
        /*001c*/ 	.word	0xfffffffc


//--------------------- .text._Z11my_copysignPd   --------------------------
	.section	.text._Z11my_copysignPd,"ax",@progbits
	.align	128
        .global         _Z11my_copysignPd
        .type           _Z11my_copysignPd,@function
        .size           _Z11my_copysignPd,(.L_x_1 - _Z11my_copysignPd)
        .other          _Z11my_copysignPd,@"STO_CUDA_ENTRY STV_DEFAULT"
_Z11my_copysignPd:
.text._Z11my_copysignPd:
[----:B------:R-:W-:Y:S08]  /*0000*/  LDC R1, c[0x0][0x37c] ;  /* 0x0000df00ff017b82 */ /* 0x000ff00000000800 */
[----:B------:R-:W0:Y:S01]  /*0010*/  LDC.64 R4, c[0x0][0x380] ;  /* 0x0000e000ff047b82 */ /* 0x000e220000000a00 */
[----:B------:R-:W0:Y:S02]  /*0020*/  LDCU.64 UR4, c[0x0][0x358] ;  /* 0x00006b00ff0477ac */ /* 0x000e240008000a00 */
[----:B0-----:R-:W2:Y:S01]  /*0030*/  LDG.E.64 R6, desc[UR4][R4.64] ;  /* 0x0000000404067981 */ /* 0x001ea2000c1e1b00 */
[----:B------:R-:W-:Y:S01]  /*0040*/  IMAD.MOV.U32 R2, RZ, RZ, 0x1 ;  /* 0x00000001ff027424 */ /* 0x000fe200078e00ff */
[----:B------:R-:W0:Y:S02]  /*0050*/  S2R R0, SR_TID.X ;  /* 0x0000000000007919 */ /* 0x000e240000002100 */
[----:B0-----:R-:W-:-:S04]  /*0060*/  ISETP.NE.AND P0, PT, R0, RZ, PT ;  /* 0x000000ff0000720c */ /* 0x001fc80003f05270 */
[----:B------:R-:W-:-:S04]  /*0070*/  SEL R0, R2, 0xffffffff, !P0 ;  /* 0xffffffff02007807 */ /* 0x000fc80004000000 */
[----:B------:R-:W2:Y:S02]  /*0080*/  I2F.F64 R2, R0 ;  /* 0x0000000000027312 */ /* 0x000ea40000201c00 */
[----:B--2---:R-:W-:-:S07]  /*0090*/  DMUL R2, R2, R6 ;  /* 0x0000000602027228 */ /* 0x004fce0000000000 */
[----:B------:R-:W-:Y:S01]  /*00a0*/  STG.E.64 desc[UR4][R4.64], R2 ;  /* 0x0000000204007986 */ /* 0x000fe2000c101b04 */
[----:B------:R-:W-:Y:S05]  /*00b0*/  EXIT ;  /* 0x000000000000794d */ /* 0x000fea0003800000 */
.L_x_0:
[----:B------:R-:W-:-:S00]  /*00c0*/  BRA `(.L_x_0) ;  /* 0xfffffffc00fc7947 */ /* 0x000fc0000383ffff */
[----:B------:R-:W-:-:S00]  /*00d0*/  NOP ;  /* 0x0000000000007918 */ /* 0x000fc00000000000 */
        /* <DEDUP_REMOVED lines=10> */
.L_x_1:


//--------------------- .nv.shared.reserved.0     --------------------------
	.section	.nv.shared.reserved.0,"aw",@nobits
	.weak		__nv_reservedSMEM_offset_0_alias
	.size		__nv_reservedSMEM_offset_0_alias, 0, 64
	.other		__nv_reservedSMEM_offset_0_alias,@"STO_CUDA_RESERVED_SHARED STV_DEFAULT"
__nv_reservedSMEM_offset_0_alias:
	.zero		0
	.zero		64


//--------------------- .nv.constant0._Z11my_copysignPd --------------------------
	.section	.nv.constant0._Z11my_copysignPd,"a",@progbits
	.sectionflags	@""
	.align	4
.nv.constant0._Z11my_copysignPd:
	.zero		904


//--------------------- SYMBOLS --------------------------

	.type		.nv.reservedSmem.offset0,@object
	.size		.nv.reservedSmem.offset0,0x4
